//
// Generated by NVIDIA NVVM Compiler
//
// Compiler Build ID: CL-36424714
// Cuda compilation tools, release 13.0, V13.0.88
// Based on NVVM 20.0.0
//

.version 9.0
.target sm_100
.address_size 64

	// .globl	_Z14startComputionPiiS_iS_
.extern .func  (.param .b32 func_retval0) vprintf
(
	.param .b64 vprintf_param_0,
	.param .b64 vprintf_param_1
)
;
.global .align 1 .b8 $str$4[29] = {84, 104, 114, 101, 97, 100, 32, 73, 68, 58, 32, 37, 100, 44, 32, 66, 108, 111, 99, 107, 32, 73, 68, 58, 32, 37, 100, 10};

.visible .entry _Z14startComputionPiiS_iS_(
	.param .u64 .ptr .align 1 _Z14startComputionPiiS_iS__param_0,
	.param .u32 _Z14startComputionPiiS_iS__param_1,
	.param .u64 .ptr .align 1 _Z14startComputionPiiS_iS__param_2,
	.param .u32 _Z14startComputionPiiS_iS__param_3,
	.param .u64 .ptr .align 1 _Z14startComputionPiiS_iS__param_4
)
{
	.local .align 8 .b8 	__local_depot0[8];
	.reg .b64 	%SP;
	.reg .b64 	%SPL;
	.reg .b32 	%r<5>;
	.reg .b64 	%rd<5>;

	mov.u64 	%SPL, __local_depot0;
	cvta.local.u64 	%SP, %SPL;
	add.u64 	%rd1, %SP, 0;
	add.u64 	%rd2, %SPL, 0;
	mov.u32 	%r1, %tid.x;
	mov.u32 	%r2, %ctaid.x;
	st.local.v2.u32 	[%rd2], {%r1, %r2};
	mov.u64 	%rd3, $str$4;
	cvta.global.u64 	%rd4, %rd3;
	{ // callseq 0, 0
	.param .b64 param0;
	st.param.b64 	[param0], %rd4;
	.param .b64 param1;
	st.param.b64 	[param1], %rd1;
	.param .b32 retval0;
	call.uni (retval0), 
	vprintf, 
	(
	param0, 
	param1
	);
	ld.param.b32 	%r3, [retval0];
	} // callseq 0
	ret;

}


// ===== COMPILED SASS (sm_100) =====

	.target	sm_100

	.elftype	@"ET_EXEC"


//--------------------- .note.nv.tkinfo           --------------------------
	.section	.note.nv.tkinfo,"",@"SHT_NOTE"
	.sectionflags	@"SHF_NOTE_NV_TKINFO"
	.tkinfo
        /*0018*/ 	.word	0x00000002
        /*0030*/ 	.string	""
        /*0030*/ 	.string	"ptxas"
        /*0030*/ 	.string	"Cuda compilation tools, release 13.0, V13.0.88"
        /*0030*/ 	.string	"Build cuda_13.0.r13.0/compiler.36424714_0"
        /*0030*/ 	.string	"-arch sm_100 -m 64 "



//--------------------- .note.nv.cuinfo           --------------------------
	.section	.note.nv.cuinfo,"",@"SHT_NOTE"
	.sectionflags	@"SHF_NOTE_NV_CUINFO"
        /*0018*/ 	.short	0x0002
        /*001a*/ 	.short	0x0064
        /*001c*/ 	.short	0x0082
	.zero		2


//--------------------- .nv.info                  --------------------------
	.section	.nv.info,"",@"SHT_CUDA_INFO"
	.align	4


	//----- nvinfo : EIATTR_REGCOUNT
	.align		4
        /*0000*/ 	.byte	0x04, 0x2f
        /*0002*/ 	.short	(.L_2 - .L_1)
	.align		4
.L_1:
        /*0004*/ 	.word	index@(_Z14startComputionPiiS_iS_)
        /*0008*/ 	.word	0x00000018


	//----- nvinfo : EIATTR_FRAME_SIZE
	.align		4
.L_2:
        /*000c*/ 	.byte	0x04, 0x11
        /*000e*/ 	.short	(.L_4 - .L_3)
	.align		4
.L_3:
        /*0010*/ 	.word	index@(_Z14startComputionPiiS_iS_)
        /*0014*/ 	.word	0x00000008


	//----- nvinfo : EIATTR_MIN_STACK_SIZE
	.align		4
.L_4:
        /*0018*/ 	.byte	0x04, 0x12
        /*001a*/ 	.short	(.L_6 - .L_5)
	.align		4
.L_5:
        /*001c*/ 	.word	index@(_Z14startComputionPiiS_iS_)
        /*0020*/ 	.word	0x00000008
.L_6:


//--------------------- .nv.compat                --------------------------
	.section	.nv.compat,"",@"SHT_CUDA_COMPAT_INFO"
	.align	4
        /*0000*/ 	.byte	0x02, 0x09, 0x00, 0x00, 0x02, 0x02, 0x01, 0x00, 0x02, 0x05, 0x05, 0x00, 0x03, 0x07, 0x01, 0x01
        /*0010*/ 	.byte	0x02, 0x03, 0x00, 0x00, 0x02, 0x06, 0x01, 0x00, 0x04, 0x0b, 0x08, 0x00, 0x09, 0x00, 0x00, 0x00
        /*0020*/ 	.byte	0x00, 0x00, 0x00, 0x00


//--------------------- .nv.info._Z14startComputionPiiS_iS_ --------------------------
	.section	.nv.info._Z14startComputionPiiS_iS_,"",@"SHT_CUDA_INFO"
	.sectionflags	@""
	.align	4


	//----- nvinfo : EIATTR_CUDA_API_VERSION
	.align		4
        /*0000*/ 	.byte	0x04, 0x37
        /*0002*/ 	.short	(.L_8 - .L_7)
.L_7:
        /*0004*/ 	.word	0x00000082


	//----- nvinfo : EIATTR_KPARAM_INFO
	.align		4
.L_8:
        /*0008*/ 	.byte	0x04, 0x17
        /*000a*/ 	.short	(.L_10 - .L_9)
.L_9:
        /*000c*/ 	.word	0x00000000
        /*0010*/ 	.short	0x0004
        /*0012*/ 	.short	0x0020
        /*0014*/ 	.byte	0x00, 0xf5, 0x21, 0x00


	//----- nvinfo : EIATTR_KPARAM_INFO
	.align		4
.L_10:
        /*0018*/ 	.byte	0x04, 0x17
        /*001a*/ 	.short	(.L_12 - .L_11)
.L_11:
        /*001c*/ 	.word	0x00000000
        /*0020*/ 	.short	0x0003
        /*0022*/ 	.short	0x0018
        /*0024*/ 	.byte	0x00, 0xf0, 0x11, 0x00


	//----- nvinfo : EIATTR_KPARAM_INFO
	.align		4
.L_12:
        /*0028*/ 	.byte	0x04, 0x17
        /*002a*/ 	.short	(.L_14 - .L_13)
.L_13:
        /*002c*/ 	.word	0x00000000
        /*0030*/ 	.short	0x0002
        /*0032*/ 	.short	0x0010
        /*0034*/ 	.byte	0x00, 0xf5, 0x21, 0x00


	//----- nvinfo : EIATTR_KPARAM_INFO
	.align		4
.L_14:
        /*0038*/ 	.byte	0x04, 0x17
        /*003a*/ 	.short	(.L_16 - .L_15)
.L_15:
        /*003c*/ 	.word	0x00000000
        /*0040*/ 	.short	0x0001
        /*0042*/ 	.short	0x0008
        /*0044*/ 	.byte	0x00, 0xf0, 0x11, 0x00


	//----- nvinfo : EIATTR_KPARAM_INFO
	.align		4
.L_16:
        /*0048*/ 	.byte	0x04, 0x17
        /*004a*/ 	.short	(.L_18 - .L_17)
.L_17:
        /*004c*/ 	.word	0x00000000
        /*0050*/ 	.short	0x0000
        /*0052*/ 	.short	0x0000
        /*0054*/ 	.byte	0x00, 0xf5, 0x21, 0x00


	//----- nvinfo : EIATTR_SPARSE_MMA_MASK
	.align		4
.L_18:
        /*0058*/ 	.byte	0x03, 0x50
        /*005a*/ 	.short	0x0000


	//----- nvinfo : EIATTR_MAXREG_COUNT
	.align		4
        /*005c*/ 	.byte	0x03, 0x1b
        /*005e*/ 	.short	0x00ff


	//----- nvinfo : EIATTR_EXTERNS
	.align		4
        /*0060*/ 	.byte	0x04, 0x0f
        /*0062*/ 	.short	(.L_20 - .L_19)


	//   ....[0]....
	.align		4
.L_19:
        /*0064*/ 	.word	index@(vprintf)


	//----- nvinfo : EIATTR_MERCURY_ISA_VERSION
	.align		4
.L_20:
        /*0068*/ 	.byte	0x03, 0x5f
        /*006a*/ 	.short	0x0101


	//----- nvinfo : EIATTR_VRC_CTA_INIT_COUNT
	.align		4
        /*006c*/ 	.byte	0x02, 0x4a
	.zero		1
	.zero		1


	//----- nvinfo : EIATTR_SYSCALL_OFFSETS
	.align		4
        /*0070*/ 	.byte	0x04, 0x46
        /*0072*/ 	.short	(.L_22 - .L_21)


	//   ....[0]....
.L_21:
        /*0074*/ 	.word	0x000000f0


	//----- nvinfo : EIATTR_EXIT_INSTR_OFFSETS
	.align		4
.L_22:
        /*0078*/ 	.byte	0x04, 0x1c
        /*007a*/ 	.short	(.L_24 - .L_23)


	//   ....[0]....
.L_23:
        /*007c*/ 	.word	0x00000100


	//----- nvinfo : EIATTR_CBANK_PARAM_SIZE
	.align		4
.L_24:
        /*0080*/ 	.byte	0x03, 0x19
        /*0082*/ 	.short	0x0028


	//----- nvinfo : EIATTR_PARAM_CBANK
	.align		4
        /*0084*/ 	.byte	0x04, 0x0a
        /*0086*/ 	.short	(.L_26 - .L_25)
	.align		4
.L_25:
        /*0088*/ 	.word	index@(.nv.constant0._Z14startComputionPiiS_iS_)
        /*008c*/ 	.short	0x0380
        /*008e*/ 	.short	0x0028


	//----- nvinfo : EIATTR_SW_WAR
	.align		4
.L_26:
        /*0090*/ 	.byte	0x04, 0x36
        /*0092*/ 	.short	(.L_28 - .L_27)
.L_27:
        /*0094*/ 	.word	0x00000008
.L_28:


//--------------------- .nv.callgraph             --------------------------
	.section	.nv.callgraph,"",@"SHT_CUDA_CALLGRAPH"
	.align	4
	.sectionentsize	8
	.align		4
        /*0000*/ 	.word	0x00000000
	.align		4
        /*0004*/ 	.word	0xffffffff
	.align		4
        /*0008*/ 	.word	index@(_Z14startComputionPiiS_iS_)
	.align		4
        /*000c*/ 	.word	index@(vprintf)
	.align		4
        /*0010*/ 	.word	0x00000000
	.align		4
        /*0014*/ 	.word	0xfffffffe
	.align		4
        /*0018*/ 	.word	0x00000000
	.align		4
        /*001c*/ 	.word	0xfffffffd
	.align		4
        /*0020*/ 	.word	0x00000000
	.align		4
        /*0024*/ 	.word	0xfffffffc


//--------------------- .nv.constant4             --------------------------
	.section	.nv.constant4,"a",@progbits
	.align	8
	.align		8
.nv.constant4:
        /*0000*/ 	.dword	vprintf
	.align		8
        /*0008*/ 	.dword	$str$4


//--------------------- .text._Z14startComputionPiiS_iS_ --------------------------
	.section	.text._Z14startComputionPiiS_iS_,"ax",@progbits
	.align	128
        .global         _Z14startComputionPiiS_iS_
        .type           _Z14startComputionPiiS_iS_,@function
        .size           _Z14startComputionPiiS_iS_,(.L_x_2 - _Z14startComputionPiiS_iS_)
        .other          _Z14startComputionPiiS_iS_,@"STO_CUDA_ENTRY STV_DEFAULT"
_Z14startComputionPiiS_iS_:
.text._Z14startComputionPiiS_iS_:
[----:B------:R-:W0:Y:S01]  /*0000*/  LDC R1, c[0x0][0x37c] ;  /* 0x0000df00ff017b82 */ /* 0x000e220000000800 */
[----:B------:R-:W1:Y:S01]  /*0010*/  S2R R8, SR_TID.X ;  /* 0x0000000000087919 */ /* 0x000e620000002100 */
[----:B0-----:R-:W-:Y:S01]  /*0020*/  VIADD R1, R1, 0xfffffff8 ;  /* 0xfffffff801017836 */ /* 0x001fe20000000000 */
[----:B------:R-:W-:Y:S01]  /*0030*/  MOV R0, 0x0 ;  /* 0x0000000000007802 */ /* 0x000fe20000000f00 */
[----:B------:R-:W0:Y:S01]  /*0040*/  LDCU UR4, c[0x0][0x2f8] ;  /* 0x00005f00ff0477ac */ /* 0x000e220008000800 */
[----:B------:R-:W1:Y:S03]  /*0050*/  S2R R9, SR_CTAID.X ;  /* 0x0000000000097919 */ /* 0x000e660000002500 */
[----:B------:R2:W3:Y:S01]  /*0060*/  LDC.64 R2, c[0x4][R0] ;  /* 0x0100000000027b82 */ /* 0x0004e20000000a00 */
[----:B------:R-:W4:Y:S01]  /*0070*/  LDCU.64 UR6, c[0x4][0x8] ;  /* 0x01000100ff0677ac */ /* 0x000f220008000a00 */
[----:B------:R-:W5:Y:S01]  /*0080*/  LDCU UR5, c[0x0][0x2fc] ;  /* 0x00005f80ff0577ac */ /* 0x000f620008000800 */
[----:B0-----:R-:W-:Y:S01]  /*0090*/  IADD3 R6, P0, PT, R1, UR4, RZ ;  /* 0x0000000401067c10 */ /* 0x001fe2000ff1e0ff */
[----:B----4-:R-:W-:Y:S01]  /*00a0*/  IMAD.U32 R4, RZ, RZ, UR6 ;  /* 0x00000006ff047e24 */ /* 0x010fe2000f8e00ff */
[----:B------:R-:W-:-:S03]  /*00b0*/  MOV R5, UR7 ;  /* 0x0000000700057c02 */ /* 0x000fc60008000f00 */
[----:B-----5:R-:W-:Y:S01]  /*00c0*/  IMAD.X R7, RZ, RZ, UR5, P0 ;  /* 0x00000005ff077e24 */ /* 0x020fe200080e06ff */
[----:B-1----:R2:W-:Y:S07]  /*00d0*/  STL.64 [R1], R8 ;  /* 0x0000000801007387 */ /* 0x0025ee0000100a00 */
[----:B------:R-:W-:-:S07]  /*00e0*/  LEPC R20, `(.L_x_0) ;  /* 0x000000001014794e */ /* 0x000fce0000000000 */
[----:B--23--:R-:W-:Y:S05]  /*00f0*/  CALL.ABS.NOINC R2 ;  /* 0x0000000002007343 */ /* 0x00cfea0003c00000 */
.L_x_0:
[----:B------:R-:W-:Y:S05]  /*0100*/  EXIT ;  /* 0x000000000000794d */ /* 0x000fea0003800000 */
.L_x_1:
[----:B------:R-:W-:-:S00]  /*0110*/  BRA `(.L_x_1) ;  /* 0xfffffffc00fc7947 */ /* 0x000fc0000383ffff */
[----:B------:R-:W-:-:S00]  /*0120*/  NOP ;  /* 0x0000000000007918 */ /* 0x000fc00000000000 */
        /* <DEDUP_REMOVED lines=13> */
.L_x_2:


//--------------------- .nv.global.init           --------------------------
	.section	.nv.global.init,"aw",@progbits
.nv.global.init:
	.type		$str$4,@object
	.size		$str$4,(.L_0 - $str$4)
$str$4:
        /*0000*/ 	.byte	0x54, 0x68, 0x72, 0x65, 0x61, 0x64, 0x20, 0x49, 0x44, 0x3a, 0x20, 0x25, 0x64, 0x2c, 0x20, 0x42
        /*0010*/ 	.byte	0x6c, 0x6f, 0x63, 0x6b, 0x20, 0x49, 0x44, 0x3a, 0x20, 0x25, 0x64, 0x0a, 0x00
.L_0:


//--------------------- .nv.shared.reserved.0     --------------------------
	.section	.nv.shared.reserved.0,"aw",@nobits
	.weak		__nv_reservedSMEM_offset_0_alias
	.size		__nv_reservedSMEM_offset_0_alias, 0, 64
	.other		__nv_reservedSMEM_offset_0_alias,@"STO_CUDA_RESERVED_SHARED STV_DEFAULT"
__nv_reservedSMEM_offset_0_alias:
	.zero		0
	.zero		64


//--------------------- .nv.constant0._Z14startComputionPiiS_iS_ --------------------------
	.section	.nv.constant0._Z14startComputionPiiS_iS_,"a",@progbits
	.sectionflags	@""
	.align	4
.nv.constant0._Z14startComputionPiiS_iS_:
	.zero		936


//--------------------- SYMBOLS --------------------------

	.type		.nv.reservedSmem.offset0,@object
	.size		.nv.reservedSmem.offset0,0x4
	.type		vprintf,@function
